//
// Generated by NVIDIA NVVM Compiler
//
// Compiler Build ID: CL-36424714
// Cuda compilation tools, release 13.0, V13.0.88
// Based on NVVM 20.0.0
//

.version 9.0
.target sm_100
.address_size 64

	// .globl	_Z9vectorAddPKfS0_Pfi

.visible .entry _Z9vectorAddPKfS0_Pfi(
	.param .u64 .ptr .align 1 _Z9vectorAddPKfS0_Pfi_param_0,
	.param .u64 .ptr .align 1 _Z9vectorAddPKfS0_Pfi_param_1,
	.param .u64 .ptr .align 1 _Z9vectorAddPKfS0_Pfi_param_2,
	.param .u32 _Z9vectorAddPKfS0_Pfi_param_3
)
{
	.reg .pred 	%p<2>;
	.reg .b32 	%r<6>;
	.reg .b32 	%f<4>;
	.reg .b64 	%rd<11>;

	ld.param.u64 	%rd1, [_Z9vectorAddPKfS0_Pfi_param_0];
	ld.param.u64 	%rd2, [_Z9vectorAddPKfS0_Pfi_param_1];
	ld.param.u64 	%rd3, [_Z9vectorAddPKfS0_Pfi_param_2];
	ld.param.u32 	%r2, [_Z9vectorAddPKfS0_Pfi_param_3];
	mov.u32 	%r3, %ntid.x;
	mov.u32 	%r4, %ctaid.x;
	mov.u32 	%r5, %tid.x;
	mad.lo.s32 	%r1, %r3, %r4, %r5;
	setp.ge.s32 	%p1, %r1, %r2;
	@%p1 bra 	$L__BB0_2;
	cvta.to.global.u64 	%rd4, %rd1;
	cvta.to.global.u64 	%rd5, %rd2;
	cvta.to.global.u64 	%rd6, %rd3;
	mul.wide.s32 	%rd7, %r1, 4;
	add.s64 	%rd8, %rd4, %rd7;
	ld.global.f32 	%f1, [%rd8];
	add.s64 	%rd9, %rd5, %rd7;
	ld.global.f32 	%f2, [%rd9];
	add.f32 	%f3, %f1, %f2;
	add.s64 	%rd10, %rd6, %rd7;
	st.global.f32 	[%rd10], %f3;
$L__BB0_2:
	ret;

}
	// .globl	_Z14vectorMultiplyPKfS0_Pfi
.visible .entry _Z14vectorMultiplyPKfS0_Pfi(
	.param .u64 .ptr .align 1 _Z14vectorMultiplyPKfS0_Pfi_param_0,
	.param .u64 .ptr .align 1 _Z14vectorMultiplyPKfS0_Pfi_param_1,
	.param .u64 .ptr .align 1 _Z14vectorMultiplyPKfS0_Pfi_param_2,
	.param .u32 _Z14vectorMultiplyPKfS0_Pfi_param_3
)
{
	.reg .pred 	%p<2>;
	.reg .b32 	%r<6>;
	.reg .b32 	%f<4>;
	.reg .b64 	%rd<11>;

	ld.param.u64 	%rd1, [_Z14vectorMultiplyPKfS0_Pfi_param_0];
	ld.param.u64 	%rd2, [_Z14vectorMultiplyPKfS0_Pfi_param_1];
	ld.param.u64 	%rd3, [_Z14vectorMultiplyPKfS0_Pfi_param_2];
	ld.param.u32 	%r2, [_Z14vectorMultiplyPKfS0_Pfi_param_3];
	mov.u32 	%r3, %ntid.x;
	mov.u32 	%r4, %ctaid.x;
	mov.u32 	%r5, %tid.x;
	mad.lo.s32 	%r1, %r3, %r4, %r5;
	setp.ge.s32 	%p1, %r1, %r2;
	@%p1 bra 	$L__BB1_2;
	cvta.to.global.u64 	%rd4, %rd1;
	cvta.to.global.u64 	%rd5, %rd2;
	cvta.to.global.u64 	%rd6, %rd3;
	mul.wide.s32 	%rd7, %r1, 4;
	add.s64 	%rd8, %rd4, %rd7;
	ld.global.f32 	%f1, [%rd8];
	add.s64 	%rd9, %rd5, %rd7;
	ld.global.f32 	%f2, [%rd9];
	mul.f32 	%f3, %f1, %f2;
	add.s64 	%rd10, %rd6, %rd7;
	st.global.f32 	[%rd10], %f3;
$L__BB1_2:
	ret;

}
	// .globl	_Z14reluActivationPfi
.visible .entry _Z14reluActivationPfi(
	.param .u64 .ptr .align 1 _Z14reluActivationPfi_param_0,
	.param .u32 _Z14reluActivationPfi_param_1
)
{
	.reg .pred 	%p<2>;
	.reg .b32 	%r<6>;
	.reg .b32 	%f<3>;
	.reg .b64 	%rd<5>;

	ld.param.u64 	%rd1, [_Z14reluActivationPfi_param_0];
	ld.param.u32 	%r2, [_Z14reluActivationPfi_param_1];
	mov.u32 	%r3, %ntid.x;
	mov.u32 	%r4, %ctaid.x;
	mov.u32 	%r5, %tid.x;
	mad.lo.s32 	%r1, %r3, %r4, %r5;
	setp.ge.s32 	%p1, %r1, %r2;
	@%p1 bra 	$L__BB2_2;
	cvta.to.global.u64 	%rd2, %rd1;
	mul.wide.s32 	%rd3, %r1, 4;
	add.s64 	%rd4, %rd2, %rd3;
	ld.global.f32 	%f1, [%rd4];
	max.f32 	%f2, %f1, 0f00000000;
	st.global.f32 	[%rd4], %f2;
$L__BB2_2:
	ret;

}


// ===== COMPILED SASS (sm_100) =====

	.target	sm_100

	.elftype	@"ET_EXEC"


//--------------------- .note.nv.tkinfo           --------------------------
	.section	.note.nv.tkinfo,"",@"SHT_NOTE"
	.sectionflags	@"SHF_NOTE_NV_TKINFO"
	.tkinfo
        /*0018*/ 	.word	0x00000002
        /*0030*/ 	.string	""
        /*0030*/ 	.string	"ptxas"
        /*0030*/ 	.string	"Cuda compilation tools, release 13.0, V13.0.88"
        /*0030*/ 	.string	"Build cuda_13.0.r13.0/compiler.36424714_0"
        /*0030*/ 	.string	"-arch sm_100 -m 64 "



//--------------------- .note.nv.cuinfo           --------------------------
	.section	.note.nv.cuinfo,"",@"SHT_NOTE"
	.sectionflags	@"SHF_NOTE_NV_CUINFO"
        /*0018*/ 	.short	0x0002
        /*001a*/ 	.short	0x0064
        /*001c*/ 	.short	0x0082
	.zero		2


//--------------------- .nv.info                  --------------------------
	.section	.nv.info,"",@"SHT_CUDA_INFO"
	.align	4


	//----- nvinfo : EIATTR_REGCOUNT
	.align		4
        /*0000*/ 	.byte	0x04, 0x2f
        /*0002*/ 	.short	(.L_1 - .L_0)
	.align		4
.L_0:
        /*0004*/ 	.word	index@(_Z9vectorAddPKfS0_Pfi)
        /*0008*/ 	.word	0x0000000c


	//----- nvinfo : EIATTR_FRAME_SIZE
	.align		4
.L_1:
        /*000c*/ 	.byte	0x04, 0x11
        /*000e*/ 	.short	(.L_3 - .L_2)
	.align		4
.L_2:
        /*0010*/ 	.word	index@(_Z9vectorAddPKfS0_Pfi)
        /*0014*/ 	.word	0x00000000


	//----- nvinfo : EIATTR_REGCOUNT
	.align		4
.L_3:
        /*0018*/ 	.byte	0x04, 0x2f
        /*001a*/ 	.short	(.L_5 - .L_4)
	.align		4
.L_4:
        /*001c*/ 	.word	index@(_Z14vectorMultiplyPKfS0_Pfi)
        /*0020*/ 	.word	0x0000000c


	//----- nvinfo : EIATTR_FRAME_SIZE
	.align		4
.L_5:
        /*0024*/ 	.byte	0x04, 0x11
        /*0026*/ 	.short	(.L_7 - .L_6)
	.align		4
.L_6:
        /*0028*/ 	.word	index@(_Z14vectorMultiplyPKfS0_Pfi)
        /*002c*/ 	.word	0x00000000


	//----- nvinfo : EIATTR_REGCOUNT
	.align		4
.L_7:
        /*0030*/ 	.byte	0x04, 0x2f
        /*0032*/ 	.short	(.L_9 - .L_8)
	.align		4
.L_8:
        /*0034*/ 	.word	index@(_Z14reluActivationPfi)
        /*0038*/ 	.word	0x00000008


	//----- nvinfo : EIATTR_FRAME_SIZE
	.align		4
.L_9:
        /*003c*/ 	.byte	0x04, 0x11
        /*003e*/ 	.short	(.L_11 - .L_10)
	.align		4
.L_10:
        /*0040*/ 	.word	index@(_Z14reluActivationPfi)
        /*0044*/ 	.word	0x00000000


	//----- nvinfo : EIATTR_MIN_STACK_SIZE
	.align		4
.L_11:
        /*0048*/ 	.byte	0x04, 0x12
        /*004a*/ 	.short	(.L_13 - .L_12)
	.align		4
.L_12:
        /*004c*/ 	.word	index@(_Z14reluActivationPfi)
        /*0050*/ 	.word	0x00000000


	//----- nvinfo : EIATTR_MIN_STACK_SIZE
	.align		4
.L_13:
        /*0054*/ 	.byte	0x04, 0x12
        /*0056*/ 	.short	(.L_15 - .L_14)
	.align		4
.L_14:
        /*0058*/ 	.word	index@(_Z14vectorMultiplyPKfS0_Pfi)
        /*005c*/ 	.word	0x00000000


	//----- nvinfo : EIATTR_MIN_STACK_SIZE
	.align		4
.L_15:
        /*0060*/ 	.byte	0x04, 0x12
        /*0062*/ 	.short	(.L_17 - .L_16)
	.align		4
.L_16:
        /*0064*/ 	.word	index@(_Z9vectorAddPKfS0_Pfi)
        /*0068*/ 	.word	0x00000000
.L_17:


//--------------------- .nv.compat                --------------------------
	.section	.nv.compat,"",@"SHT_CUDA_COMPAT_INFO"
	.align	4
        /*0000*/ 	.byte	0x02, 0x09, 0x00, 0x00, 0x02, 0x02, 0x01, 0x00, 0x02, 0x05, 0x05, 0x00, 0x03, 0x07, 0x01, 0x01
        /*0010*/ 	.byte	0x02, 0x03, 0x00, 0x00, 0x02, 0x06, 0x01, 0x00, 0x04, 0x0b, 0x08, 0x00, 0x09, 0x00, 0x00, 0x00
        /*0020*/ 	.byte	0x00, 0x00, 0x00, 0x00


//--------------------- .nv.info._Z14reluActivationPfi --------------------------
	.section	.nv.info._Z14reluActivationPfi,"",@"SHT_CUDA_INFO"
	.sectionflags	@""
	.align	4


	//----- nvinfo : EIATTR_CUDA_API_VERSION
	.align		4
        /*0000*/ 	.byte	0x04, 0x37
        /*0002*/ 	.short	(.L_19 - .L_18)
.L_18:
        /*0004*/ 	.word	0x00000082


	//----- nvinfo : EIATTR_KPARAM_INFO
	.align		4
.L_19:
        /*0008*/ 	.byte	0x04, 0x17
        /*000a*/ 	.short	(.L_21 - .L_20)
.L_20:
        /*000c*/ 	.word	0x00000000
        /*0010*/ 	.short	0x0001
        /*0012*/ 	.short	0x0008
        /*0014*/ 	.byte	0x00, 0xf0, 0x11, 0x00


	//----- nvinfo : EIATTR_KPARAM_INFO
	.align		4
.L_21:
        /*0018*/ 	.byte	0x04, 0x17
        /*001a*/ 	.short	(.L_23 - .L_22)
.L_22:
        /*001c*/ 	.word	0x00000000
        /*0020*/ 	.short	0x0000
        /*0022*/ 	.short	0x0000
        /*0024*/ 	.byte	0x00, 0xf5, 0x21, 0x00


	//----- nvinfo : EIATTR_SPARSE_MMA_MASK
	.align		4
.L_23:
        /*0028*/ 	.byte	0x03, 0x50
        /*002a*/ 	.short	0x0000


	//----- nvinfo : EIATTR_MAXREG_COUNT
	.align		4
        /*002c*/ 	.byte	0x03, 0x1b
        /*002e*/ 	.short	0x00ff


	//----- nvinfo : EIATTR_MERCURY_ISA_VERSION
	.align		4
        /*0030*/ 	.byte	0x03, 0x5f
        /*0032*/ 	.short	0x0101


	//----- nvinfo : EIATTR_VRC_CTA_INIT_COUNT
	.align		4
        /*0034*/ 	.byte	0x02, 0x4a
	.zero		1
	.zero		1


	//----- nvinfo : EIATTR_EXIT_INSTR_OFFSETS
	.align		4
        /*0038*/ 	.byte	0x04, 0x1c
        /*003a*/ 	.short	(.L_25 - .L_24)


	//   ....[0]....
.L_24:
        /*003c*/ 	.word	0x00000070


	//   ....[1]....
        /*0040*/ 	.word	0x000000e0


	//----- nvinfo : EIATTR_CBANK_PARAM_SIZE
	.align		4
.L_25:
        /*0044*/ 	.byte	0x03, 0x19
        /*0046*/ 	.short	0x000c


	//----- nvinfo : EIATTR_PARAM_CBANK
	.align		4
        /*0048*/ 	.byte	0x04, 0x0a
        /*004a*/ 	.short	(.L_27 - .L_26)
	.align		4
.L_26:
        /*004c*/ 	.word	index@(.nv.constant0._Z14reluActivationPfi)
        /*0050*/ 	.short	0x0380
        /*0052*/ 	.short	0x000c


	//----- nvinfo : EIATTR_SW_WAR
	.align		4
.L_27:
        /*0054*/ 	.byte	0x04, 0x36
        /*0056*/ 	.short	(.L_29 - .L_28)
.L_28:
        /*0058*/ 	.word	0x00000008
.L_29:


//--------------------- .nv.info._Z14vectorMultiplyPKfS0_Pfi --------------------------
	.section	.nv.info._Z14vectorMultiplyPKfS0_Pfi,"",@"SHT_CUDA_INFO"
	.sectionflags	@""
	.align	4


	//----- nvinfo : EIATTR_CUDA_API_VERSION
	.align		4
        /*0000*/ 	.byte	0x04, 0x37
        /*0002*/ 	.short	(.L_31 - .L_30)
.L_30:
        /*0004*/ 	.word	0x00000082


	//----- nvinfo : EIATTR_KPARAM_INFO
	.align		4
.L_31:
        /*0008*/ 	.byte	0x04, 0x17
        /*000a*/ 	.short	(.L_33 - .L_32)
.L_32:
        /*000c*/ 	.word	0x00000000
        /*0010*/ 	.short	0x0003
        /*0012*/ 	.short	0x0018
        /*0014*/ 	.byte	0x00, 0xf0, 0x11, 0x00


	//----- nvinfo : EIATTR_KPARAM_INFO
	.align		4
.L_33:
        /*0018*/ 	.byte	0x04, 0x17
        /*001a*/ 	.short	(.L_35 - .L_34)
.L_34:
        /*001c*/ 	.word	0x00000000
        /*0020*/ 	.short	0x0002
        /*0022*/ 	.short	0x0010
        /*0024*/ 	.byte	0x00, 0xf5, 0x21, 0x00


	//----- nvinfo : EIATTR_KPARAM_INFO
	.align		4
.L_35:
        /*0028*/ 	.byte	0x04, 0x17
        /*002a*/ 	.short	(.L_37 - .L_36)
.L_36:
        /*002c*/ 	.word	0x00000000
        /*0030*/ 	.short	0x0001
        /*0032*/ 	.short	0x0008
        /*0034*/ 	.byte	0x00, 0xf5, 0x21, 0x00


	//----- nvinfo : EIATTR_KPARAM_INFO
	.align		4
.L_37:
        /*0038*/ 	.byte	0x04, 0x17
        /*003a*/ 	.short	(.L_39 - .L_38)
.L_38:
        /*003c*/ 	.word	0x00000000
        /*0040*/ 	.short	0x0000
        /*0042*/ 	.short	0x0000
        /*0044*/ 	.byte	0x00, 0xf5, 0x21, 0x00


	//----- nvinfo : EIATTR_SPARSE_MMA_MASK
	.align		4
.L_39:
        /*0048*/ 	.byte	0x03, 0x50
        /*004a*/ 	.short	0x0000


	//----- nvinfo : EIATTR_MAXREG_COUNT
	.align		4
        /*004c*/ 	.byte	0x03, 0x1b
        /*004e*/ 	.short	0x00ff


	//----- nvinfo : EIATTR_MERCURY_ISA_VERSION
	.align		4
        /*0050*/ 	.byte	0x03, 0x5f
        /*0052*/ 	.short	0x0101


	//----- nvinfo : EIATTR_VRC_CTA_INIT_COUNT
	.align		4
        /*0054*/ 	.byte	0x02, 0x4a
	.zero		1
	.zero		1


	//----- nvinfo : EIATTR_EXIT_INSTR_OFFSETS
	.align		4
        /*0058*/ 	.byte	0x04, 0x1c
        /*005a*/ 	.short	(.L_41 - .L_40)


	//   ....[0]....
.L_40:
        /*005c*/ 	.word	0x00000070


	//   ....[1]....
        /*0060*/ 	.word	0x00000130


	//----- nvinfo : EIATTR_CBANK_PARAM_SIZE
	.align		4
.L_41:
        /*0064*/ 	.byte	0x03, 0x19
        /*0066*/ 	.short	0x001c


	//----- nvinfo : EIATTR_PARAM_CBANK
	.align		4
        /*0068*/ 	.byte	0x04, 0x0a
        /*006a*/ 	.short	(.L_43 - .L_42)
	.align		4
.L_42:
        /*006c*/ 	.word	index@(.nv.constant0._Z14vectorMultiplyPKfS0_Pfi)
        /*0070*/ 	.short	0x0380
        /*0072*/ 	.short	0x001c


	//----- nvinfo : EIATTR_SW_WAR
	.align		4
.L_43:
        /*0074*/ 	.byte	0x04, 0x36
        /*0076*/ 	.short	(.L_45 - .L_44)
.L_44:
        /*0078*/ 	.word	0x00000008
.L_45:


//--------------------- .nv.info._Z9vectorAddPKfS0_Pfi --------------------------
	.section	.nv.info._Z9vectorAddPKfS0_Pfi,"",@"SHT_CUDA_INFO"
	.sectionflags	@""
	.align	4


	//----- nvinfo : EIATTR_CUDA_API_VERSION
	.align		4
        /*0000*/ 	.byte	0x04, 0x37
        /*0002*/ 	.short	(.L_47 - .L_46)
.L_46:
        /*0004*/ 	.word	0x00000082


	//----- nvinfo : EIATTR_KPARAM_INFO
	.align		4
.L_47:
        /*0008*/ 	.byte	0x04, 0x17
        /*000a*/ 	.short	(.L_49 - .L_48)
.L_48:
        /*000c*/ 	.word	0x00000000
        /*0010*/ 	.short	0x0003
        /*0012*/ 	.short	0x0018
        /*0014*/ 	.byte	0x00, 0xf0, 0x11, 0x00


	//----- nvinfo : EIATTR_KPARAM_INFO
	.align		4
.L_49:
        /*0018*/ 	.byte	0x04, 0x17
        /*001a*/ 	.short	(.L_51 - .L_50)
.L_50:
        /*001c*/ 	.word	0x00000000
        /*0020*/ 	.short	0x0002
        /*0022*/ 	.short	0x0010
        /*0024*/ 	.byte	0x00, 0xf5, 0x21, 0x00


	//----- nvinfo : EIATTR_KPARAM_INFO
	.align		4
.L_51:
        /*0028*/ 	.byte	0x04, 0x17
        /*002a*/ 	.short	(.L_53 - .L_52)
.L_52:
        /*002c*/ 	.word	0x00000000
        /*0030*/ 	.short	0x0001
        /*0032*/ 	.short	0x0008
        /*0034*/ 	.byte	0x00, 0xf5, 0x21, 0x00


	//----- nvinfo : EIATTR_KPARAM_INFO
	.align		4
.L_53:
        /*0038*/ 	.byte	0x04, 0x17
        /*003a*/ 	.short	(.L_55 - .L_54)
.L_54:
        /*003c*/ 	.word	0x00000000
        /*0040*/ 	.short	0x0000
        /*0042*/ 	.short	0x0000
        /*0044*/ 	.byte	0x00, 0xf5, 0x21, 0x00


	//----- nvinfo : EIATTR_SPARSE_MMA_MASK
	.align		4
.L_55:
        /*0048*/ 	.byte	0x03, 0x50
        /*004a*/ 	.short	0x0000


	//----- nvinfo : EIATTR_MAXREG_COUNT
	.align		4
        /*004c*/ 	.byte	0x03, 0x1b
        /*004e*/ 	.short	0x00ff


	//----- nvinfo : EIATTR_MERCURY_ISA_VERSION
	.align		4
        /*0050*/ 	.byte	0x03, 0x5f
        /*0052*/ 	.short	0x0101


	//----- nvinfo : EIATTR_VRC_CTA_INIT_COUNT
	.align		4
        /*0054*/ 	.byte	0x02, 0x4a
	.zero		1
	.zero		1


	//----- nvinfo : EIATTR_EXIT_INSTR_OFFSETS
	.align		4
        /*0058*/ 	.byte	0x04, 0x1c
        /*005a*/ 	.short	(.L_57 - .L_56)


	//   ....[0]....
.L_56:
        /*005c*/ 	.word	0x00000070


	//   ....[1]....
        /*0060*/ 	.word	0x00000130


	//----- nvinfo : EIATTR_CBANK_PARAM_SIZE
	.align		4
.L_57:
        /*0064*/ 	.byte	0x03, 0x19
        /*0066*/ 	.short	0x001c


	//----- nvinfo : EIATTR_PARAM_CBANK
	.align		4
        /*0068*/ 	.byte	0x04, 0x0a
        /*006a*/ 	.short	(.L_59 - .L_58)
	.align		4
.L_58:
        /*006c*/ 	.word	index@(.nv.constant0._Z9vectorAddPKfS0_Pfi)
        /*0070*/ 	.short	0x0380
        /*0072*/ 	.short	0x001c


	//----- nvinfo : EIATTR_SW_WAR
	.align		4
.L_59:
        /*0074*/ 	.byte	0x04, 0x36
        /*0076*/ 	.short	(.L_61 - .L_60)
.L_60:
        /*0078*/ 	.word	0x00000008
.L_61:


//--------------------- .nv.callgraph             --------------------------
	.section	.nv.callgraph,"",@"SHT_CUDA_CALLGRAPH"
	.align	4
	.sectionentsize	8
	.align		4
        /*0000*/ 	.word	0x00000000
	.align		4
        /*0004*/ 	.word	0xffffffff
	.align		4
        /*0008*/ 	.word	0x00000000
	.align		4
        /*000c*/ 	.word	0xfffffffe
	.align		4
        /*0010*/ 	.word	0x00000000
	.align		4
        /*0014*/ 	.word	0xfffffffd
	.align		4
        /*0018*/ 	.word	0x00000000
	.align		4
        /*001c*/ 	.word	0xfffffffc


//--------------------- .text._Z14reluActivationPfi --------------------------
	.section	.text._Z14reluActivationPfi,"ax",@progbits
	.align	128
        .global         _Z14reluActivationPfi
        .type           _Z14reluActivationPfi,@function
        .size           _Z14reluActivationPfi,(.L_x_3 - _Z14reluActivationPfi)
        .other          _Z14reluActivationPfi,@"STO_CUDA_ENTRY STV_DEFAULT"
_Z14reluActivationPfi:
.text._Z14reluActivationPfi:
[----:B------:R-:W-:Y:S01]  /*0000*/  LDC R1, c[0x0][0x37c] ;  /* 0x0000df00ff017b82 */ /* 0x000fe20000000800 */
[----:B------:R-:W0:Y:S01]  /*0010*/  S2R R5, SR_CTAID.X ;  /* 0x0000000000057919 */ /* 0x000e220000002500 */
[----:B------:R-:W0:Y:S01]  /*0020*/  LDCU UR4, c[0x0][0x360] ;  /* 0x00006c00ff0477ac */ /* 0x000e220008000800 */
[----:B------:R-:W0:Y:S01]  /*0030*/  S2R R0, SR_TID.X ;  /* 0x0000000000007919 */ /* 0x000e220000002100 */
[----:B------:R-:W1:Y:S01]  /*0040*/  LDCU UR5, c[0x0][0x388] ;  /* 0x00007100ff0577ac */ /* 0x000e620008000800 */
[----:B0-----:R-:W-:-:S05]  /*0050*/  IMAD R5, R5, UR4, R0 ;  /* 0x0000000405057c24 */ /* 0x001fca000f8e0200 */
[----:B-1----:R-:W-:-:S13]  /*0060*/  ISETP.GE.AND P0, PT, R5, UR5, PT ;  /* 0x0000000505007c0c */ /* 0x002fda000bf06270 */
[----:B------:R-:W-:Y:S05]  /*0070*/  @P0 EXIT ;  /* 0x000000000000094d */ /* 0x000fea0003800000 */
[----:B------:R-:W0:Y:S01]  /*0080*/  LDC.64 R2, c[0x0][0x380] ;  /* 0x0000e000ff027b82 */ /* 0x000e220000000a00 */
[----:B------:R-:W1:Y:S01]  /*0090*/  LDCU.64 UR4, c[0x0][0x358] ;  /* 0x00006b00ff0477ac */ /* 0x000e620008000a00 */
[----:B0-----:R-:W-:-:S05]  /*00a0*/  IMAD.WIDE R2, R5, 0x4, R2 ;  /* 0x0000000405027825 */ /* 0x001fca00078e0202 */
[----:B-1----:R-:W2:Y:S02]  /*00b0*/  LDG.E R0, desc[UR4][R2.64] ;  /* 0x0000000402007981 */ /* 0x002ea4000c1e1900 */
[----:B--2---:R-:W-:-:S05]  /*00c0*/  FMNMX R5, RZ, R0, !PT ;  /* 0x00000000ff057209 */ /* 0x004fca0007800000 */
[----:B------:R-:W-:Y:S01]  /*00d0*/  STG.E desc[UR4][R2.64], R5 ;  /* 0x0000000502007986 */ /* 0x000fe2000c101904 */
[----:B------:R-:W-:Y:S05]  /*00e0*/  EXIT ;  /* 0x000000000000794d */ /* 0x000fea0003800000 */
.L_x_0:
[----:B------:R-:W-:-:S00]  /*00f0*/  BRA `(.L_x_0) ;  /* 0xfffffffc00fc7947 */ /* 0x000fc0000383ffff */
[----:B------:R-:W-:-:S00]  /*0100*/  NOP ;  /* 0x0000000000007918 */ /* 0x000fc00000000000 */
[----:B------:R-:W-:-:S00]  /*0110*/  NOP ;  /* 0x0000000000007918 */ /* 0x000fc00000000000 */
[----:B------:R-:W-:-:S00]  /*0120*/  NOP ;  /* 0x0000000000007918 */ /* 0x000fc00000000000 */
[----:B------:R-:W-:-:S00]  /*0130*/  NOP ;  /* 0x0000000000007918 */ /* 0x000fc00000000000 */
[----:B------:R-:W-:-:S00]  /*0140*/  NOP ;  /* 0x0000000000007918 */ /* 0x000fc00000000000 */
[----:B------:R-:W-:-:S00]  /*0150*/  NOP ;  /* 0x0000000000007918 */ /* 0x000fc00000000000 */
[----:B------:R-:W-:-:S00]  /*0160*/  NOP ;  /* 0x0000000000007918 */ /* 0x000fc00000000000 */
[----:B------:R-:W-:-:S00]  /*0170*/  NOP ;  /* 0x0000000000007918 */ /* 0x000fc00000000000 */
.L_x_3:


//--------------------- .text._Z14vectorMultiplyPKfS0_Pfi --------------------------
	.section	.text._Z14vectorMultiplyPKfS0_Pfi,"ax",@progbits
	.align	128
        .global         _Z14vectorMultiplyPKfS0_Pfi
        .type           _Z14vectorMultiplyPKfS0_Pfi,@function
        .size           _Z14vectorMultiplyPKfS0_Pfi,(.L_x_4 - _Z14vectorMultiplyPKfS0_Pfi)
        .other          _Z14vectorMultiplyPKfS0_Pfi,@"STO_CUDA_ENTRY STV_DEFAULT"
_Z14vectorMultiplyPKfS0_Pfi:
.text._Z14vectorMultiplyPKfS0_Pfi:
        /* <DEDUP_REMOVED lines=9> */
[----:B------:R-:W1:Y:S07]  /*0090*/  LDCU.64 UR4, c[0x0][0x358] ;  /* 0x00006b00ff0477ac */ /* 0x000e6e0008000a00 */
[----:B------:R-:W2:Y:S08]  /*00a0*/  LDC.64 R4, c[0x0][0x388] ;  /* 0x0000e200ff047b82 */ /* 0x000eb00000000a00 */
[----:B------:R-:W3:Y:S01]  /*00b0*/  LDC.64 R6, c[0x0][0x390] ;  /* 0x0000e400ff067b82 */ /* 0x000ee20000000a00 */
[----:B0-----:R-:W-:-:S06]  /*00c0*/  IMAD.WIDE R2, R9, 0x4, R2 ;  /* 0x0000000409027825 */ /* 0x001fcc00078e0202 */
[----:B-1----:R-:W4:Y:S01]  /*00d0*/  LDG.E R2, desc[UR4][R2.64] ;  /* 0x0000000402027981 */ /* 0x002f22000c1e1900 */
[----:B--2---:R-:W-:-:S06]  /*00e0*/  IMAD.WIDE R4, R9, 0x4, R4 ;  /* 0x0000000409047825 */ /* 0x004fcc00078e0204 */
[----:B------:R-:W4:Y:S01]  /*00f0*/  LDG.E R5, desc[UR4][R4.64] ;  /* 0x0000000404057981 */ /* 0x000f22000c1e1900 */
[----:B---3--:R-:W-:-:S04]  /*0100*/  IMAD.WIDE R6, R9, 0x4, R6 ;  /* 0x0000000409067825 */ /* 0x008fc800078e0206 */
[----:B----4-:R-:W-:-:S05]  /*0110*/  FMUL R9, R2, R5 ;  /* 0x0000000502097220 */ /* 0x010fca0000400000 */
[----:B------:R-:W-:Y:S01]  /*0120*/  STG.E desc[UR4][R6.64], R9 ;  /* 0x0000000906007986 */ /* 0x000fe2000c101904 */
[----:B------:R-:W-:Y:S05]  /*0130*/  EXIT ;  /* 0x000000000000794d */ /* 0x000fea0003800000 */
.L_x_1:
        /* <DEDUP_REMOVED lines=12> */
.L_x_4:


//--------------------- .text._Z9vectorAddPKfS0_Pfi --------------------------
	.section	.text._Z9vectorAddPKfS0_Pfi,"ax",@progbits
	.align	128
        .global         _Z9vectorAddPKfS0_Pfi
        .type           _Z9vectorAddPKfS0_Pfi,@function
        .size           _Z9vectorAddPKfS0_Pfi,(.L_x_5 - _Z9vectorAddPKfS0_Pfi)
        .other          _Z9vectorAddPKfS0_Pfi,@"STO_CUDA_ENTRY STV_DEFAULT"
_Z9vectorAddPKfS0_Pfi:
.text._Z9vectorAddPKfS0_Pfi:
        /* <DEDUP_REMOVED lines=17> */
[----:B----4-:R-:W-:-:S05]  /*0110*/  FADD R9, R2, R5 ;  /* 0x0000000502097221 */ /* 0x010fca0000000000 */
[----:B------:R-:W-:Y:S01]  /*0120*/  STG.E desc[UR4][R6.64], R9 ;  /* 0x0000000906007986 */ /* 0x000fe2000c101904 */
[----:B------:R-:W-:Y:S05]  /*0130*/  EXIT ;  /* 0x000000000000794d */ /* 0x000fea0003800000 */
.L_x_2:
        /* <DEDUP_REMOVED lines=12> */
.L_x_5:


//--------------------- .nv.shared.reserved.0     --------------------------
	.section	.nv.shared.reserved.0,"aw",@nobits
	.weak		__nv_reservedSMEM_offset_0_alias
	.size		__nv_reservedSMEM_offset_0_alias, 0, 64
	.other		__nv_reservedSMEM_offset_0_alias,@"STO_CUDA_RESERVED_SHARED STV_DEFAULT"
__nv_reservedSMEM_offset_0_alias:
	.zero		0
	.zero		64


//--------------------- .nv.constant0._Z14reluActivationPfi --------------------------
	.section	.nv.constant0._Z14reluActivationPfi,"a",@progbits
	.sectionflags	@""
	.align	4
.nv.constant0._Z14reluActivationPfi:
	.zero		908


//--------------------- .nv.constant0._Z14vectorMultiplyPKfS0_Pfi --------------------------
	.section	.nv.constant0._Z14vectorMultiplyPKfS0_Pfi,"a",@progbits
	.sectionflags	@""
	.align	4
.nv.constant0._Z14vectorMultiplyPKfS0_Pfi:
	.zero		924


//--------------------- .nv.constant0._Z9vectorAddPKfS0_Pfi --------------------------
	.section	.nv.constant0._Z9vectorAddPKfS0_Pfi,"a",@progbits
	.sectionflags	@""
	.align	4
.nv.constant0._Z9vectorAddPKfS0_Pfi:
	.zero		924


//--------------------- SYMBOLS --------------------------

	.type		.nv.reservedSmem.offset0,@object
	.size		.nv.reservedSmem.offset0,0x4
